//
// Generated by NVIDIA NVVM Compiler
//
// Compiler Build ID: CL-36424714
// Cuda compilation tools, release 13.0, V13.0.88
// Based on NVVM 20.0.0
//

.version 9.0
.target sm_100
.address_size 64

	// .globl	_Z12reduceKernelPfmjm
// _ZZ12reduceKernelPfmjmE4temp has been demoted

.visible .entry _Z12reduceKernelPfmjm(
	.param .u64 .ptr .align 1 _Z12reduceKernelPfmjm_param_0,
	.param .u64 _Z12reduceKernelPfmjm_param_1,
	.param .u32 _Z12reduceKernelPfmjm_param_2,
	.param .u64 _Z12reduceKernelPfmjm_param_3
)
{
	.reg .pred 	%p<21>;
	.reg .b32 	%r<9>;
	.reg .b32 	%f<30>;
	.reg .b64 	%rd<11>;
	// demoted variable
	.shared .align 4 .b8 _ZZ12reduceKernelPfmjmE4temp[32];
	ld.param.u64 	%rd5, [_Z12reduceKernelPfmjm_param_0];
	ld.param.u64 	%rd3, [_Z12reduceKernelPfmjm_param_1];
	ld.param.u32 	%r4, [_Z12reduceKernelPfmjm_param_2];
	ld.param.u64 	%rd4, [_Z12reduceKernelPfmjm_param_3];
	cvta.to.global.u64 	%rd1, %rd5;
	mov.u32 	%r5, %ctaid.x;
	mov.u32 	%r1, %tid.x;
	shl.b32 	%r2, %r5, 3;
	add.s32 	%r6, %r2, %r1;
	cvt.u64.u32 	%rd2, %r6;
	setp.le.u64 	%p1, %rd3, %rd2;
	shl.b32 	%r7, %r1, 2;
	mov.u32 	%r8, _ZZ12reduceKernelPfmjmE4temp;
	add.s32 	%r3, %r8, %r7;
	@%p1 bra 	$L__BB0_2;
	mul.lo.s64 	%rd6, %rd4, %rd2;
	shl.b64 	%rd7, %rd6, 2;
	add.s64 	%rd8, %rd1, %rd7;
	ld.global.f32 	%f1, [%rd8];
	st.shared.f32 	[%r3], %f1;
$L__BB0_2:
	bar.sync 	0;
	setp.gt.u32 	%p2, %r1, 3;
	@%p2 bra 	$L__BB0_9;
	setp.eq.s32 	%p3, %r4, 2;
	@%p3 bra 	$L__BB0_8;
	setp.eq.s32 	%p4, %r4, 1;
	@%p4 bra 	$L__BB0_7;
	setp.ne.s32 	%p5, %r4, 0;
	@%p5 bra 	$L__BB0_9;
	ld.shared.f32 	%f8, [%r3];
	ld.shared.f32 	%f9, [%r3+16];
	add.f32 	%f10, %f8, %f9;
	st.shared.f32 	[%r3], %f10;
	bra.uni 	$L__BB0_9;
$L__BB0_7:
	ld.shared.f32 	%f5, [%r3];
	ld.shared.f32 	%f6, [%r3+16];
	setp.lt.f32 	%p7, %f5, %f6;
	selp.f32 	%f7, %f5, %f6, %p7;
	st.shared.f32 	[%r3], %f7;
	bra.uni 	$L__BB0_9;
$L__BB0_8:
	ld.shared.f32 	%f2, [%r3];
	ld.shared.f32 	%f3, [%r3+16];
	setp.gt.f32 	%p6, %f2, %f3;
	selp.f32 	%f4, %f2, %f3, %p6;
	st.shared.f32 	[%r3], %f4;
$L__BB0_9:
	bar.sync 	0;
	setp.gt.u32 	%p8, %r1, 1;
	@%p8 bra 	$L__BB0_16;
	setp.eq.s32 	%p9, %r4, 0;
	@%p9 bra 	$L__BB0_15;
	setp.eq.s32 	%p10, %r4, 1;
	@%p10 bra 	$L__BB0_14;
	setp.ne.s32 	%p11, %r4, 2;
	@%p11 bra 	$L__BB0_16;
	ld.shared.f32 	%f11, [%r3];
	ld.shared.f32 	%f12, [%r3+8];
	setp.gt.f32 	%p12, %f11, %f12;
	selp.f32 	%f13, %f11, %f12, %p12;
	st.shared.f32 	[%r3], %f13;
	bra.uni 	$L__BB0_16;
$L__BB0_14:
	ld.shared.f32 	%f14, [%r3];
	ld.shared.f32 	%f15, [%r3+8];
	setp.lt.f32 	%p13, %f14, %f15;
	selp.f32 	%f16, %f14, %f15, %p13;
	st.shared.f32 	[%r3], %f16;
	bra.uni 	$L__BB0_16;
$L__BB0_15:
	ld.shared.f32 	%f17, [%r3];
	ld.shared.f32 	%f18, [%r3+8];
	add.f32 	%f19, %f17, %f18;
	st.shared.f32 	[%r3], %f19;
$L__BB0_16:
	bar.sync 	0;
	setp.ne.s32 	%p14, %r1, 0;
	@%p14 bra 	$L__BB0_23;
	setp.eq.s32 	%p15, %r4, 0;
	@%p15 bra 	$L__BB0_22;
	setp.eq.s32 	%p16, %r4, 1;
	@%p16 bra 	$L__BB0_21;
	setp.ne.s32 	%p17, %r4, 2;
	@%p17 bra 	$L__BB0_23;
	ld.shared.f32 	%f20, [%r3];
	ld.shared.f32 	%f21, [_ZZ12reduceKernelPfmjmE4temp+4];
	setp.gt.f32 	%p18, %f20, %f21;
	selp.f32 	%f22, %f20, %f21, %p18;
	st.shared.f32 	[%r3], %f22;
	bra.uni 	$L__BB0_23;
$L__BB0_21:
	ld.shared.f32 	%f23, [%r3];
	ld.shared.f32 	%f24, [_ZZ12reduceKernelPfmjmE4temp+4];
	setp.lt.f32 	%p19, %f23, %f24;
	selp.f32 	%f25, %f23, %f24, %p19;
	st.shared.f32 	[%r3], %f25;
	bra.uni 	$L__BB0_23;
$L__BB0_22:
	ld.shared.f32 	%f26, [%r3];
	ld.shared.f32 	%f27, [_ZZ12reduceKernelPfmjmE4temp+4];
	add.f32 	%f28, %f26, %f27;
	st.shared.f32 	[%r3], %f28;
$L__BB0_23:
	setp.le.u64 	%p20, %rd3, %rd2;
	bar.sync 	0;
	@%p20 bra 	$L__BB0_25;
	ld.shared.f32 	%f29, [_ZZ12reduceKernelPfmjmE4temp];
	mul.wide.u32 	%rd9, %r2, 4;
	add.s64 	%rd10, %rd1, %rd9;
	st.global.f32 	[%rd10], %f29;
$L__BB0_25:
	ret;

}
	// .globl	_Z15histogramKernelPjPKfmffm
.visible .entry _Z15histogramKernelPjPKfmffm(
	.param .u64 .ptr .align 1 _Z15histogramKernelPjPKfmffm_param_0,
	.param .u64 .ptr .align 1 _Z15histogramKernelPjPKfmffm_param_1,
	.param .u64 _Z15histogramKernelPjPKfmffm_param_2,
	.param .f32 _Z15histogramKernelPjPKfmffm_param_3,
	.param .f32 _Z15histogramKernelPjPKfmffm_param_4,
	.param .u64 _Z15histogramKernelPjPKfmffm_param_5
)
{
	.reg .pred 	%p<3>;
	.reg .b32 	%r<7>;
	.reg .b32 	%f<9>;
	.reg .b64 	%rd<15>;

	ld.param.u64 	%rd6, [_Z15histogramKernelPjPKfmffm_param_0];
	ld.param.u64 	%rd3, [_Z15histogramKernelPjPKfmffm_param_1];
	ld.param.u64 	%rd4, [_Z15histogramKernelPjPKfmffm_param_2];
	ld.param.f32 	%f1, [_Z15histogramKernelPjPKfmffm_param_3];
	ld.param.f32 	%f2, [_Z15histogramKernelPjPKfmffm_param_4];
	ld.param.u64 	%rd5, [_Z15histogramKernelPjPKfmffm_param_5];
	cvta.to.global.u64 	%rd1, %rd6;
	mov.u32 	%r1, %ctaid.x;
	mov.u32 	%r2, %tid.x;
	shl.b32 	%r3, %r1, 3;
	add.s32 	%r4, %r3, %r2;
	cvt.u64.u32 	%rd2, %r4;
	setp.le.u64 	%p1, %rd5, %rd2;
	@%p1 bra 	$L__BB1_2;
	shl.b64 	%rd7, %rd2, 2;
	add.s64 	%rd8, %rd1, %rd7;
	mov.b32 	%r5, 0;
	st.global.u32 	[%rd8], %r5;
$L__BB1_2:
	bar.sync 	0;
	setp.le.u64 	%p2, %rd4, %rd2;
	@%p2 bra 	$L__BB1_4;
	cvta.to.global.u64 	%rd9, %rd3;
	shl.b64 	%rd10, %rd2, 2;
	add.s64 	%rd11, %rd9, %rd10;
	ld.global.f32 	%f3, [%rd11];
	sub.f32 	%f4, %f3, %f2;
	cvt.rn.f32.u64 	%f5, %rd5;
	mul.f32 	%f6, %f4, %f5;
	sub.f32 	%f7, %f1, %f2;
	div.rn.f32 	%f8, %f6, %f7;
	cvt.rzi.u64.f32 	%rd12, %f8;
	shl.b64 	%rd13, %rd12, 2;
	add.s64 	%rd14, %rd1, %rd13;
	atom.global.add.u32 	%r6, [%rd14], 1;
$L__BB1_4:
	ret;

}
	// .globl	_Z10scanKernelv
.visible .entry _Z10scanKernelv()
{


	ret;

}


// ===== COMPILED SASS (sm_100) =====

	.target	sm_100

	.elftype	@"ET_EXEC"


//--------------------- .note.nv.tkinfo           --------------------------
	.section	.note.nv.tkinfo,"",@"SHT_NOTE"
	.sectionflags	@"SHF_NOTE_NV_TKINFO"
	.tkinfo
        /*0018*/ 	.word	0x00000002
        /*0030*/ 	.string	""
        /*0030*/ 	.string	"ptxas"
        /*0030*/ 	.string	"Cuda compilation tools, release 13.0, V13.0.88"
        /*0030*/ 	.string	"Build cuda_13.0.r13.0/compiler.36424714_0"
        /*0030*/ 	.string	"-arch sm_100 -m 64 "



//--------------------- .note.nv.cuinfo           --------------------------
	.section	.note.nv.cuinfo,"",@"SHT_NOTE"
	.sectionflags	@"SHF_NOTE_NV_CUINFO"
        /*0018*/ 	.short	0x0002
        /*001a*/ 	.short	0x0064
        /*001c*/ 	.short	0x0082
	.zero		2


//--------------------- .nv.info                  --------------------------
	.section	.nv.info,"",@"SHT_CUDA_INFO"
	.align	4


	//----- nvinfo : EIATTR_REGCOUNT
	.align		4
        /*0000*/ 	.byte	0x04, 0x2f
        /*0002*/ 	.short	(.L_1 - .L_0)
	.align		4
.L_0:
        /*0004*/ 	.word	index@(_Z12reduceKernelPfmjm)
        /*0008*/ 	.word	0x0000000e


	//----- nvinfo : EIATTR_FRAME_SIZE
	.align		4
.L_1:
        /*000c*/ 	.byte	0x04, 0x11
        /*000e*/ 	.short	(.L_3 - .L_2)
	.align		4
.L_2:
        /*0010*/ 	.word	index@(_Z12reduceKernelPfmjm)
        /*0014*/ 	.word	0x00000000


	//----- nvinfo : EIATTR_REGCOUNT
	.align		4
.L_3:
        /*0018*/ 	.byte	0x04, 0x2f
        /*001a*/ 	.short	(.L_5 - .L_4)
	.align		4
.L_4:
        /*001c*/ 	.word	index@(_Z15histogramKernelPjPKfmffm)
        /*0020*/ 	.word	0x0000000e


	//----- nvinfo : EIATTR_FRAME_SIZE
	.align		4
.L_5:
        /*0024*/ 	.byte	0x04, 0x11
        /*0026*/ 	.short	(.L_7 - .L_6)
	.align		4
.L_6:
        /*0028*/ 	.word	index@($__internal_0_$__cuda_sm3x_div_rn_noftz_f32_slowpath)
        /*002c*/ 	.word	0x00000000


	//----- nvinfo : EIATTR_FRAME_SIZE
	.align		4
.L_7:
        /*0030*/ 	.byte	0x04, 0x11
        /*0032*/ 	.short	(.L_9 - .L_8)
	.align		4
.L_8:
        /*0034*/ 	.word	index@(_Z15histogramKernelPjPKfmffm)
        /*0038*/ 	.word	0x00000000


	//----- nvinfo : EIATTR_REGCOUNT
	.align		4
.L_9:
        /*003c*/ 	.byte	0x04, 0x2f
        /*003e*/ 	.short	(.L_11 - .L_10)
	.align		4
.L_10:
        /*0040*/ 	.word	index@(_Z10scanKernelv)
        /*0044*/ 	.word	0x00000004


	//----- nvinfo : EIATTR_FRAME_SIZE
	.align		4
.L_11:
        /*0048*/ 	.byte	0x04, 0x11
        /*004a*/ 	.short	(.L_13 - .L_12)
	.align		4
.L_12:
        /*004c*/ 	.word	index@(_Z10scanKernelv)
        /*0050*/ 	.word	0x00000000


	//----- nvinfo : EIATTR_MIN_STACK_SIZE
	.align		4
.L_13:
        /*0054*/ 	.byte	0x04, 0x12
        /*0056*/ 	.short	(.L_15 - .L_14)
	.align		4
.L_14:
        /*0058*/ 	.word	index@(_Z10scanKernelv)
        /*005c*/ 	.word	0x00000000


	//----- nvinfo : EIATTR_MIN_STACK_SIZE
	.align		4
.L_15:
        /*0060*/ 	.byte	0x04, 0x12
        /*0062*/ 	.short	(.L_17 - .L_16)
	.align		4
.L_16:
        /*0064*/ 	.word	index@(_Z15histogramKernelPjPKfmffm)
        /*0068*/ 	.word	0x00000000


	//----- nvinfo : EIATTR_MIN_STACK_SIZE
	.align		4
.L_17:
        /*006c*/ 	.byte	0x04, 0x12
        /*006e*/ 	.short	(.L_19 - .L_18)
	.align		4
.L_18:
        /*0070*/ 	.word	index@(_Z12reduceKernelPfmjm)
        /*0074*/ 	.word	0x00000000
.L_19:


//--------------------- .nv.compat                --------------------------
	.section	.nv.compat,"",@"SHT_CUDA_COMPAT_INFO"
	.align	4
        /*0000*/ 	.byte	0x02, 0x09, 0x00, 0x00, 0x02, 0x02, 0x01, 0x00, 0x02, 0x05, 0x05, 0x00, 0x03, 0x07, 0x01, 0x01
        /*0010*/ 	.byte	0x02, 0x03, 0x00, 0x00, 0x02, 0x06, 0x01, 0x00, 0x04, 0x0b, 0x08, 0x00, 0x01, 0x00, 0x00, 0x00
        /*0020*/ 	.byte	0x00, 0x00, 0x00, 0x00


//--------------------- .nv.info._Z10scanKernelv  --------------------------
	.section	.nv.info._Z10scanKernelv,"",@"SHT_CUDA_INFO"
	.sectionflags	@""
	.align	4


	//----- nvinfo : EIATTR_CUDA_API_VERSION
	.align		4
        /*0000*/ 	.byte	0x04, 0x37
        /*0002*/ 	.short	(.L_21 - .L_20)
.L_20:
        /*0004*/ 	.word	0x00000082


	//----- nvinfo : EIATTR_SPARSE_MMA_MASK
	.align		4
.L_21:
        /*0008*/ 	.byte	0x03, 0x50
        /*000a*/ 	.short	0x0000


	//----- nvinfo : EIATTR_MAXREG_COUNT
	.align		4
        /*000c*/ 	.byte	0x03, 0x1b
        /*000e*/ 	.short	0x00ff


	//----- nvinfo : EIATTR_MERCURY_ISA_VERSION
	.align		4
        /*0010*/ 	.byte	0x03, 0x5f
        /*0012*/ 	.short	0x0101


	//----- nvinfo : EIATTR_VRC_CTA_INIT_COUNT
	.align		4
        /*0014*/ 	.byte	0x02, 0x4a
	.zero		1
	.zero		1


	//----- nvinfo : EIATTR_EXIT_INSTR_OFFSETS
	.align		4
        /*0018*/ 	.byte	0x04, 0x1c
        /*001a*/ 	.short	(.L_23 - .L_22)


	//   ....[0]....
.L_22:
        /*001c*/ 	.word	0x00000010


	//----- nvinfo : EIATTR_SW_WAR
	.align		4
.L_23:
        /*0020*/ 	.byte	0x04, 0x36
        /*0022*/ 	.short	(.L_25 - .L_24)
.L_24:
        /*0024*/ 	.word	0x00000008
.L_25:


//--------------------- .nv.info._Z15histogramKernelPjPKfmffm --------------------------
	.section	.nv.info._Z15histogramKernelPjPKfmffm,"",@"SHT_CUDA_INFO"
	.sectionflags	@""
	.align	4


	//----- nvinfo : EIATTR_CUDA_API_VERSION
	.align		4
        /*0000*/ 	.byte	0x04, 0x37
        /*0002*/ 	.short	(.L_27 - .L_26)
.L_26:
        /*0004*/ 	.word	0x00000082


	//----- nvinfo : EIATTR_KPARAM_INFO
	.align		4
.L_27:
        /*0008*/ 	.byte	0x04, 0x17
        /*000a*/ 	.short	(.L_29 - .L_28)
.L_28:
        /*000c*/ 	.word	0x00000000
        /*0010*/ 	.short	0x0005
        /*0012*/ 	.short	0x0020
        /*0014*/ 	.byte	0x00, 0xf0, 0x21, 0x00


	//----- nvinfo : EIATTR_KPARAM_INFO
	.align		4
.L_29:
        /*0018*/ 	.byte	0x04, 0x17
        /*001a*/ 	.short	(.L_31 - .L_30)
.L_30:
        /*001c*/ 	.word	0x00000000
        /*0020*/ 	.short	0x0004
        /*0022*/ 	.short	0x001c
        /*0024*/ 	.byte	0x00, 0xf0, 0x11, 0x00


	//----- nvinfo : EIATTR_KPARAM_INFO
	.align		4
.L_31:
        /*0028*/ 	.byte	0x04, 0x17
        /*002a*/ 	.short	(.L_33 - .L_32)
.L_32:
        /*002c*/ 	.word	0x00000000
        /*0030*/ 	.short	0x0003
        /*0032*/ 	.short	0x0018
        /*0034*/ 	.byte	0x00, 0xf0, 0x11, 0x00


	//----- nvinfo : EIATTR_KPARAM_INFO
	.align		4
.L_33:
        /*0038*/ 	.byte	0x04, 0x17
        /*003a*/ 	.short	(.L_35 - .L_34)
.L_34:
        /*003c*/ 	.word	0x00000000
        /*0040*/ 	.short	0x0002
        /*0042*/ 	.short	0x0010
        /*0044*/ 	.byte	0x00, 0xf0, 0x21, 0x00


	//----- nvinfo : EIATTR_KPARAM_INFO
	.align		4
.L_35:
        /*0048*/ 	.byte	0x04, 0x17
        /*004a*/ 	.short	(.L_37 - .L_36)
.L_36:
        /*004c*/ 	.word	0x00000000
        /*0050*/ 	.short	0x0001
        /*0052*/ 	.short	0x0008
        /*0054*/ 	.byte	0x00, 0xf5, 0x21, 0x00


	//----- nvinfo : EIATTR_KPARAM_INFO
	.align		4
.L_37:
        /*0058*/ 	.byte	0x04, 0x17
        /*005a*/ 	.short	(.L_39 - .L_38)
.L_38:
        /*005c*/ 	.word	0x00000000
        /*0060*/ 	.short	0x0000
        /*0062*/ 	.short	0x0000
        /*0064*/ 	.byte	0x00, 0xf5, 0x21, 0x00


	//----- nvinfo : EIATTR_SPARSE_MMA_MASK
	.align		4
.L_39:
        /*0068*/ 	.byte	0x03, 0x50
        /*006a*/ 	.short	0x0000


	//----- nvinfo : EIATTR_MAXREG_COUNT
	.align		4
        /*006c*/ 	.byte	0x03, 0x1b
        /*006e*/ 	.short	0x00ff


	//----- nvinfo : EIATTR_NUM_BARRIERS
	.align		4
        /*0070*/ 	.byte	0x02, 0x4c
        /*0072*/ 	.byte	0x01
	.zero		1


	//----- nvinfo : EIATTR_MERCURY_ISA_VERSION
	.align		4
        /*0074*/ 	.byte	0x03, 0x5f
        /*0076*/ 	.short	0x0101


	//----- nvinfo : EIATTR_VRC_CTA_INIT_COUNT
	.align		4
        /*0078*/ 	.byte	0x02, 0x4a
	.zero		1
	.zero		1


	//----- nvinfo : EIATTR_EXIT_INSTR_OFFSETS
	.align		4
        /*007c*/ 	.byte	0x04, 0x1c
        /*007e*/ 	.short	(.L_41 - .L_40)


	//   ....[0]....
.L_40:
        /*0080*/ 	.word	0x00000100


	//   ....[1]....
        /*0084*/ 	.word	0x000002e0


	//----- nvinfo : EIATTR_CRS_STACK_SIZE
	.align		4
.L_41:
        /*0088*/ 	.byte	0x04, 0x1e
        /*008a*/ 	.short	(.L_43 - .L_42)
.L_42:
        /*008c*/ 	.word	0x00000000


	//----- nvinfo : EIATTR_CBANK_PARAM_SIZE
	.align		4
.L_43:
        /*0090*/ 	.byte	0x03, 0x19
        /*0092*/ 	.short	0x0028


	//----- nvinfo : EIATTR_PARAM_CBANK
	.align		4
        /*0094*/ 	.byte	0x04, 0x0a
        /*0096*/ 	.short	(.L_45 - .L_44)
	.align		4
.L_44:
        /*0098*/ 	.word	index@(.nv.constant0._Z15histogramKernelPjPKfmffm)
        /*009c*/ 	.short	0x0380
        /*009e*/ 	.short	0x0028


	//----- nvinfo : EIATTR_SW_WAR
	.align		4
.L_45:
        /*00a0*/ 	.byte	0x04, 0x36
        /*00a2*/ 	.short	(.L_47 - .L_46)
.L_46:
        /*00a4*/ 	.word	0x00000008
.L_47:


//--------------------- .nv.info._Z12reduceKernelPfmjm --------------------------
	.section	.nv.info._Z12reduceKernelPfmjm,"",@"SHT_CUDA_INFO"
	.sectionflags	@""
	.align	4


	//----- nvinfo : EIATTR_CUDA_API_VERSION
	.align		4
        /*0000*/ 	.byte	0x04, 0x37
        /*0002*/ 	.short	(.L_49 - .L_48)
.L_48:
        /*0004*/ 	.word	0x00000082


	//----- nvinfo : EIATTR_KPARAM_INFO
	.align		4
.L_49:
        /*0008*/ 	.byte	0x04, 0x17
        /*000a*/ 	.short	(.L_51 - .L_50)
.L_50:
        /*000c*/ 	.word	0x00000000
        /*0010*/ 	.short	0x0003
        /*0012*/ 	.short	0x0018
        /*0014*/ 	.byte	0x00, 0xf0, 0x21, 0x00


	//----- nvinfo : EIATTR_KPARAM_INFO
	.align		4
.L_51:
        /*0018*/ 	.byte	0x04, 0x17
        /*001a*/ 	.short	(.L_53 - .L_52)
.L_52:
        /*001c*/ 	.word	0x00000000
        /*0020*/ 	.short	0x0002
        /*0022*/ 	.short	0x0010
        /*0024*/ 	.byte	0x00, 0xf0, 0x11, 0x00


	//----- nvinfo : EIATTR_KPARAM_INFO
	.align		4
.L_53:
        /*0028*/ 	.byte	0x04, 0x17
        /*002a*/ 	.short	(.L_55 - .L_54)
.L_54:
        /*002c*/ 	.word	0x00000000
        /*0030*/ 	.short	0x0001
        /*0032*/ 	.short	0x0008
        /*0034*/ 	.byte	0x00, 0xf0, 0x21, 0x00


	//----- nvinfo : EIATTR_KPARAM_INFO
	.align		4
.L_55:
        /*0038*/ 	.byte	0x04, 0x17
        /*003a*/ 	.short	(.L_57 - .L_56)
.L_56:
        /*003c*/ 	.word	0x00000000
        /*0040*/ 	.short	0x0000
        /*0042*/ 	.short	0x0000
        /*0044*/ 	.byte	0x00, 0xf5, 0x21, 0x00


	//----- nvinfo : EIATTR_SPARSE_MMA_MASK
	.align		4
.L_57:
        /*0048*/ 	.byte	0x03, 0x50
        /*004a*/ 	.short	0x0000


	//----- nvinfo : EIATTR_MAXREG_COUNT
	.align		4
        /*004c*/ 	.byte	0x03, 0x1b
        /*004e*/ 	.short	0x00ff


	//----- nvinfo : EIATTR_NUM_BARRIERS
	.align		4
        /*0050*/ 	.byte	0x02, 0x4c
        /*0052*/ 	.byte	0x01
	.zero		1


	//----- nvinfo : EIATTR_MERCURY_ISA_VERSION
	.align		4
        /*0054*/ 	.byte	0x03, 0x5f
        /*0056*/ 	.short	0x0101


	//----- nvinfo : EIATTR_VRC_CTA_INIT_COUNT
	.align		4
        /*0058*/ 	.byte	0x02, 0x4a
	.zero		1
	.zero		1


	//----- nvinfo : EIATTR_EXIT_INSTR_OFFSETS
	.align		4
        /*005c*/ 	.byte	0x04, 0x1c
        /*005e*/ 	.short	(.L_59 - .L_58)


	//   ....[0]....
.L_58:
        /*0060*/ 	.word	0x00000700


	//   ....[1]....
        /*0064*/ 	.word	0x00000750


	//----- nvinfo : EIATTR_INDIRECT_BRANCH_TARGETS
	.align		4
.L_59:
        /*0068*/ 	.byte	0x04, 0x34
        /*006a*/ 	.short	(.L_61 - .L_60)


	//   ....[0]....
.L_60:
        /*006c*/ 	.word	.L_x_22@srel
        /*0070*/ 	.short	0x0
        /*0072*/ 	.short	0x0
        /*0074*/ 	.word	0x3
        /*0078*/ 	.word	.L_x_23@srel
        /*007c*/ 	.word	.L_x_24@srel
        /*0080*/ 	.word	.L_x_25@srel


	//   ....[1]....
        /*0084*/ 	.word	.L_x_26@srel
        /*0088*/ 	.short	0x0
        /*008a*/ 	.short	0x0
        /*008c*/ 	.word	0x3
        /*0090*/ 	.word	.L_x_27@srel
        /*0094*/ 	.word	.L_x_28@srel
        /*0098*/ 	.word	.L_x_29@srel


	//   ....[2]....
        /*009c*/ 	.word	.L_x_30@srel
        /*00a0*/ 	.short	0x0
        /*00a2*/ 	.short	0x0
        /*00a4*/ 	.word	0x3
        /*00a8*/ 	.word	.L_x_31@srel
        /*00ac*/ 	.word	.L_x_32@srel
        /*00b0*/ 	.word	.L_x_33@srel


	//----- nvinfo : EIATTR_CRS_STACK_SIZE
	.align		4
.L_61:
        /*00b4*/ 	.byte	0x04, 0x1e
        /*00b6*/ 	.short	(.L_63 - .L_62)
.L_62:
        /*00b8*/ 	.word	0x00000000


	//----- nvinfo : EIATTR_CBANK_PARAM_SIZE
	.align		4
.L_63:
        /*00bc*/ 	.byte	0x03, 0x19
        /*00be*/ 	.short	0x0020


	//----- nvinfo : EIATTR_PARAM_CBANK
	.align		4
        /*00c0*/ 	.byte	0x04, 0x0a
        /*00c2*/ 	.short	(.L_65 - .L_64)
	.align		4
.L_64:
        /*00c4*/ 	.word	index@(.nv.constant0._Z12reduceKernelPfmjm)
        /*00c8*/ 	.short	0x0380
        /*00ca*/ 	.short	0x0020


	//----- nvinfo : EIATTR_SW_WAR
	.align		4
.L_65:
        /*00cc*/ 	.byte	0x04, 0x36
        /*00ce*/ 	.short	(.L_67 - .L_66)
.L_66:
        /*00d0*/ 	.word	0x00000008
.L_67:


//--------------------- .nv.callgraph             --------------------------
	.section	.nv.callgraph,"",@"SHT_CUDA_CALLGRAPH"
	.align	4
	.sectionentsize	8
	.align		4
        /*0000*/ 	.word	0x00000000
	.align		4
        /*0004*/ 	.word	0xffffffff
	.align		4
        /*0008*/ 	.word	0x00000000
	.align		4
        /*000c*/ 	.word	0xfffffffe
	.align		4
        /*0010*/ 	.word	0x00000000
	.align		4
        /*0014*/ 	.word	0xfffffffd
	.align		4
        /*0018*/ 	.word	0x00000000
	.align		4
        /*001c*/ 	.word	0xfffffffc


//--------------------- .nv.constant2._Z12reduceKernelPfmjm --------------------------
	.section	.nv.constant2._Z12reduceKernelPfmjm,"a",@progbits
	.sectionflags	@""
	.align	4
.nv.constant2._Z12reduceKernelPfmjm:
        /*0000*/ 	.byte	0x70, 0x02, 0x00, 0x00, 0xd0, 0x02, 0x00, 0x00, 0x00, 0x02, 0x00, 0x00, 0xc0, 0x04, 0x00, 0x00
        /*0010*/ 	.byte	0x60, 0x04, 0x00, 0x00, 0xe0, 0x03, 0x00, 0x00, 0xa0, 0x06, 0x00, 0x00, 0x40, 0x06, 0x00, 0x00
        /*0020*/ 	.byte	0xc0, 0x05, 0x00, 0x00


//--------------------- .text._Z10scanKernelv     --------------------------
	.section	.text._Z10scanKernelv,"ax",@progbits
	.align	128
        .global         _Z10scanKernelv
        .type           _Z10scanKernelv,@function
        .size           _Z10scanKernelv,(.L_x_35 - _Z10scanKernelv)
        .other          _Z10scanKernelv,@"STO_CUDA_ENTRY STV_DEFAULT"
_Z10scanKernelv:
.text._Z10scanKernelv:
[----:B------:R-:W-:Y:S01]  /*0000*/  LDC R1, c[0x0][0x37c] ;  /* 0x0000df00ff017b82 */ /* 0x000fe20000000800 */
[----:B------:R-:W-:Y:S05]  /*0010*/  EXIT ;  /* 0x000000000000794d */ /* 0x000fea0003800000 */
.L_x_0:
[----:B------:R-:W-:-:S00]  /*0020*/  BRA `(.L_x_0) ;  /* 0xfffffffc00fc7947 */ /* 0x000fc0000383ffff */
[----:B------:R-:W-:-:S00]  /*0030*/  NOP ;  /* 0x0000000000007918 */ /* 0x000fc00000000000 */
        /* <DEDUP_REMOVED lines=12> */
.L_x_35:


//--------------------- .text._Z15histogramKernelPjPKfmffm --------------------------
	.section	.text._Z15histogramKernelPjPKfmffm,"ax",@progbits
	.align	128
        .global         _Z15histogramKernelPjPKfmffm
        .type           _Z15histogramKernelPjPKfmffm,@function
        .size           _Z15histogramKernelPjPKfmffm,(.L_x_34 - _Z15histogramKernelPjPKfmffm)
        .other          _Z15histogramKernelPjPKfmffm,@"STO_CUDA_ENTRY STV_DEFAULT"
_Z15histogramKernelPjPKfmffm:
.text._Z15histogramKernelPjPKfmffm:
[----:B------:R-:W-:Y:S01]  /*0000*/  LDC R1, c[0x0][0x37c] ;  /* 0x0000df00ff017b82 */ /* 0x000fe20000000800 */
[----:B------:R-:W0:Y:S01]  /*0010*/  S2R R0, SR_CTAID.X ;  /* 0x0000000000007919 */ /* 0x000e220000002500 */
[----:B------:R-:W1:Y:S01]  /*0020*/  LDCU.64 UR4, c[0x0][0x3a0] ;  /* 0x00007400ff0477ac */ /* 0x000e620008000a00 */
[----:B------:R-:W0:Y:S01]  /*0030*/  S2R R3, SR_TID.X ;  /* 0x0000000000037919 */ /* 0x000e220000002100 */
[----:B------:R-:W2:Y:S01]  /*0040*/  LDCU.64 UR6, c[0x0][0x390] ;  /* 0x00007200ff0677ac */ /* 0x000ea20008000a00 */
[----:B0-----:R-:W-:-:S05]  /*0050*/  IMAD R0, R0, 0x8, R3 ;  /* 0x0000000800007824 */ /* 0x001fca00078e0203 */
[C---:B-1----:R-:W-:Y:S02]  /*0060*/  ISETP.GE.U32.AND P0, PT, R0.reuse, UR4, PT ;  /* 0x0000000400007c0c */ /* 0x042fe4000bf06070 */
[----:B--2---:R-:W-:Y:S02]  /*0070*/  ISETP.GE.U32.AND P1, PT, R0, UR6, PT ;  /* 0x0000000600007c0c */ /* 0x004fe4000bf26070 */
[----:B------:R-:W-:Y:S01]  /*0080*/  ISETP.GE.U32.AND.EX P0, PT, RZ, UR5, PT, P0 ;  /* 0x00000005ff007c0c */ /* 0x000fe2000bf06100 */
[----:B------:R-:W0:Y:S01]  /*0090*/  LDCU.64 UR4, c[0x0][0x358] ;  /* 0x00006b00ff0477ac */ /* 0x000e220008000a00 */
[----:B------:R-:W-:-:S11]  /*00a0*/  ISETP.GE.U32.AND.EX P1, PT, RZ, UR7, PT, P1 ;  /* 0x00000007ff007c0c */ /* 0x000fd6000bf26110 */
[----:B------:R-:W1:Y:S02]  /*00b0*/  @!P0 LDC.64 R2, c[0x0][0x380] ;  /* 0x0000e000ff028b82 */ /* 0x000e640000000a00 */
[----:B-1----:R-:W-:-:S04]  /*00c0*/  @!P0 LEA R2, P2, R0, R2, 0x2 ;  /* 0x0000000200028211 */ /* 0x002fc800078410ff */
[----:B------:R-:W-:-:S05]  /*00d0*/  @!P0 LEA.HI.X R3, R0, R3, RZ, 0x2, P2 ;  /* 0x0000000300038211 */ /* 0x000fca00010f14ff */
[----:B0-----:R0:W-:Y:S01]  /*00e0*/  @!P0 STG.E desc[UR4][R2.64], RZ ;  /* 0x000000ff02008986 */ /* 0x0011e2000c101904 */
[----:B------:R-:W-:Y:S06]  /*00f0*/  BAR.SYNC.DEFER_BLOCKING 0x0 ;  /* 0x0000000000007b1d */ /* 0x000fec0000010000 */
[----:B------:R-:W-:Y:S05]  /*0100*/  @P1 EXIT ;  /* 0x000000000000194d */ /* 0x000fea0003800000 */
[----:B------:R-:W0:Y:S01]  /*0110*/  LDCU.64 UR6, c[0x0][0x388] ;  /* 0x00007100ff0677ac */ /* 0x000e220008000a00 */
[----:B------:R-:W1:Y:S01]  /*0120*/  LDC.64 R6, c[0x0][0x398] ;  /* 0x0000e600ff067b82 */ /* 0x000e620000000a00 */
[----:B0-----:R-:W-:-:S04]  /*0130*/  LEA R2, P0, R0, UR6, 0x2 ;  /* 0x0000000600027c11 */ /* 0x001fc8000f8010ff */
[----:B------:R-:W-:Y:S01]  /*0140*/  LEA.HI.X R3, R0, UR7, RZ, 0x2, P0 ;  /* 0x0000000700037c11 */ /* 0x000fe200080f14ff */
[----:B------:R-:W0:Y:S04]  /*0150*/  LDCU.64 UR6, c[0x0][0x3a0] ;  /* 0x00007400ff0677ac */ /* 0x000e280008000a00 */
[----:B------:R1:W2:Y:S01]  /*0160*/  LDG.E R2, desc[UR4][R2.64] ;  /* 0x0000000402027981 */ /* 0x0002a2000c1e1900 */
[----:B------:R-:W-:Y:S01]  /*0170*/  BSSY.RECONVERGENT B0, `(.L_x_1) ;  /* 0x0000010000007945 */ /* 0x000fe20003800200 */
[----:B-1----:R-:W-:Y:S01]  /*0180*/  FADD R3, -R7, R6 ;  /* 0x0000000607037221 */ /* 0x002fe20000000100 */
[----:B0-----:R-:W0:Y:S08]  /*0190*/  I2F.U64 R5, UR6 ;  /* 0x0000000600057d12 */ /* 0x001e300008301000 */
[----:B------:R-:W1:Y:S01]  /*01a0*/  MUFU.RCP R4, R3 ;  /* 0x0000000300047308 */ /* 0x000e620000001000 */
[----:B--2---:R-:W-:Y:S01]  /*01b0*/  FADD R0, R2, -R7 ;  /* 0x8000000702007221 */ /* 0x004fe20000000000 */
[----:B-1----:R-:W-:-:S03]  /*01c0*/  FFMA R7, -R3, R4, 1 ;  /* 0x3f80000003077423 */ /* 0x002fc60000000104 */
[----:B0-----:R-:W-:Y:S01]  /*01d0*/  FMUL R0, R0, R5 ;  /* 0x0000000500007220 */ /* 0x001fe20000400000 */
[----:B------:R-:W-:-:S03]  /*01e0*/  FFMA R7, R4, R7, R4 ;  /* 0x0000000704077223 */ /* 0x000fc60000000004 */
[----:B------:R-:W0:Y:S01]  /*01f0*/  FCHK P0, R0, R3 ;  /* 0x0000000300007302 */ /* 0x000e220000000000 */
[----:B------:R-:W-:-:S04]  /*0200*/  FFMA R2, R0, R7, RZ ;  /* 0x0000000700027223 */ /* 0x000fc800000000ff */
[----:B------:R-:W-:-:S04]  /*0210*/  FFMA R4, -R3, R2, R0 ;  /* 0x0000000203047223 */ /* 0x000fc80000000100 */
[----:B------:R-:W-:Y:S01]  /*0220*/  FFMA R2, R7, R4, R2 ;  /* 0x0000000407027223 */ /* 0x000fe20000000002 */
[----:B0-----:R-:W-:Y:S06]  /*0230*/  @!P0 BRA `(.L_x_2) ;  /* 0x00000000000c8947 */ /* 0x001fec0003800000 */
[----:B------:R-:W-:-:S07]  /*0240*/  MOV R2, 0x260 ;  /* 0x0000026000027802 */ /* 0x000fce0000000f00 */
[----:B------:R-:W-:Y:S05]  /*0250*/  CALL.REL.NOINC `($__internal_0_$__cuda_sm3x_div_rn_noftz_f32_slowpath) ;  /* 0x0000000000247944 */ /* 0x000fea0003c00000 */
[----:B------:R-:W-:-:S07]  /*0260*/  IMAD.MOV.U32 R2, RZ, RZ, R0 ;  /* 0x000000ffff027224 */ /* 0x000fce00078e0000 */
.L_x_2:
[----:B------:R-:W-:Y:S05]  /*0270*/  BSYNC.RECONVERGENT B0 ;  /* 0x0000000000007941 */ /* 0x000fea0003800200 */
.L_x_1:
[----:B------:R-:W0:Y:S01]  /*0280*/  LDCU.64 UR6, c[0x0][0x380] ;  /* 0x00007000ff0677ac */ /* 0x000e220008000a00 */
[----:B------:R-:W0:Y:S02]  /*0290*/  F2I.U64.TRUNC R2, R2 ;  /* 0x0000000200027311 */ /* 0x000e24000020d800 */
[----:B0-----:R-:W-:-:S04]  /*02a0*/  LEA R4, P0, R2, UR6, 0x2 ;  /* 0x0000000602047c11 */ /* 0x001fc8000f8010ff */
[----:B------:R-:W-:Y:S01]  /*02b0*/  LEA.HI.X R5, R2, UR7, R3, 0x2, P0 ;  /* 0x0000000702057c11 */ /* 0x000fe200080f1403 */
[----:B------:R-:W-:-:S05]  /*02c0*/  IMAD.MOV.U32 R3, RZ, RZ, 0x1 ;  /* 0x00000001ff037424 */ /* 0x000fca00078e00ff */
[----:B------:R-:W-:Y:S01]  /*02d0*/  REDG.E.ADD.STRONG.GPU desc[UR4][R4.64], R3 ;  /* 0x000000030400798e */ /* 0x000fe2000c12e104 */
[----:B------:R-:W-:Y:S05]  /*02e0*/  EXIT ;  /* 0x000000000000794d */ /* 0x000fea0003800000 */
        .weak           $__internal_0_$__cuda_sm3x_div_rn_noftz_f32_slowpath
        .type           $__internal_0_$__cuda_sm3x_div_rn_noftz_f32_slowpath,@function
        .size           $__internal_0_$__cuda_sm3x_div_rn_noftz_f32_slowpath,(.L_x_34 - $__internal_0_$__cuda_sm3x_div_rn_noftz_f32_slowpath)
$__internal_0_$__cuda_sm3x_div_rn_noftz_f32_slowpath:
[--C-:B------:R-:W-:Y:S01]  /*02f0*/  SHF.R.U32.HI R5, RZ, 0x17, R3.reuse ;  /* 0x00000017ff057819 */ /* 0x100fe20000011603 */
[----:B------:R-:W-:Y:S01]  /*0300*/  BSSY.RECONVERGENT B1, `(.L_x_3) ;  /* 0x0000064000017945 */ /* 0x000fe20003800200 */
[--C-:B------:R-:W-:Y:S01]  /*0310*/  SHF.R.U32.HI R4, RZ, 0x17, R0.reuse ;  /* 0x00000017ff047819 */ /* 0x100fe20000011600 */
[----:B------:R-:W-:Y:S01]  /*0320*/  IMAD.MOV.U32 R6, RZ, RZ, R0 ;  /* 0x000000ffff067224 */ /* 0x000fe200078e0000 */
[----:B------:R-:W-:Y:S01]  /*0330*/  LOP3.LUT R5, R5, 0xff, RZ, 0xc0, !PT ;  /* 0x000000ff05057812 */ /* 0x000fe200078ec0ff */
[----:B------:R-:W-:Y:S01]  /*0340*/  IMAD.MOV.U32 R7, RZ, RZ, R3 ;  /* 0x000000ffff077224 */ /* 0x000fe200078e0003 */
[----:B------:R-:W-:-:S03]  /*0350*/  LOP3.LUT R4, R4, 0xff, RZ, 0xc0, !PT ;  /* 0x000000ff04047812 */ /* 0x000fc600078ec0ff */
[----:B------:R-:W-:Y:S02]  /*0360*/  VIADD R10, R5, 0xffffffff ;  /* 0xffffffff050a7836 */ /* 0x000fe40000000000 */
[----:B------:R-:W-:-:S03]  /*0370*/  VIADD R9, R4, 0xffffffff ;  /* 0xffffffff04097836 */ /* 0x000fc60000000000 */
[----:B------:R-:W-:-:S04]  /*0380*/  ISETP.GT.U32.AND P0, PT, R10, 0xfd, PT ;  /* 0x000000fd0a00780c */ /* 0x000fc80003f04070 */
[----:B------:R-:W-:-:S13]  /*0390*/  ISETP.GT.U32.OR P0, PT, R9, 0xfd, P0 ;  /* 0x000000fd0900780c */ /* 0x000fda0000704470 */
[----:B------:R-:W-:Y:S01]  /*03a0*/  @!P0 IMAD.MOV.U32 R8, RZ, RZ, RZ ;  /* 0x000000ffff088224 */ /* 0x000fe200078e00ff */
[----:B------:R-:W-:Y:S06]  /*03b0*/  @!P0 BRA `(.L_x_4) ;  /* 0x00000000005c8947 */ /* 0x000fec0003800000 */
[----:B------:R-:W-:Y:S02]  /*03c0*/  FSETP.GTU.FTZ.AND P0, PT, |R0|, +INF , PT ;  /* 0x7f8000000000780b */ /* 0x000fe40003f1c200 */
[----:B------:R-:W-:-:S04]  /*03d0*/  FSETP.GTU.FTZ.AND P1, PT, |R3|, +INF , PT ;  /* 0x7f8000000300780b */ /* 0x000fc80003f3c200 */
[----:B------:R-:W-:-:S13]  /*03e0*/  PLOP3.LUT P0, PT, P0, P1, PT, 0xf8, 0x8f ;  /* 0x00000000008f781c */ /* 0x000fda0000703f70 */
[----:B------:R-:W-:Y:S05]  /*03f0*/  @P0 BRA `(.L_x_5) ;  /* 0x00000004004c0947 */ /* 0x000fea0003800000 */
[----:B------:R-:W-:-:S13]  /*0400*/  LOP3.LUT P0, RZ, R7, 0x7fffffff, R6, 0xc8, !PT ;  /* 0x7fffffff07ff7812 */ /* 0x000fda000780c806 */
[----:B------:R-:W-:Y:S05]  /*0410*/  @!P0 BRA `(.L_x_6) ;  /* 0x00000004003c8947 */ /* 0x000fea0003800000 */
[C---:B------:R-:W-:Y:S02]  /*0420*/  FSETP.NEU.FTZ.AND P2, PT, |R0|.reuse, +INF , PT ;  /* 0x7f8000000000780b */ /* 0x040fe40003f5d200 */
[----:B------:R-:W-:Y:S02]  /*0430*/  FSETP.NEU.FTZ.AND P1, PT, |R3|, +INF , PT ;  /* 0x7f8000000300780b */ /* 0x000fe40003f3d200 */
[----:B------:R-:W-:-:S11]  /*0440*/  FSETP.NEU.FTZ.AND P0, PT, |R0|, +INF , PT ;  /* 0x7f8000000000780b */ /* 0x000fd60003f1d200 */
[----:B------:R-:W-:Y:S05]  /*0450*/  @!P1 BRA !P2, `(.L_x_6) ;  /* 0x00000004002c9947 */ /* 0x000fea0005000000 */
[----:B------:R-:W-:-:S04]  /*0460*/  LOP3.LUT P2, RZ, R6, 0x7fffffff, RZ, 0xc0, !PT ;  /* 0x7fffffff06ff7812 */ /* 0x000fc8000784c0ff */
[----:B------:R-:W-:-:S13]  /*0470*/  PLOP3.LUT P1, PT, P1, P2, PT, 0x2f, 0xf2 ;  /* 0x0000000000f2781c */ /* 0x000fda0000f24577 */
[----:B------:R-:W-:Y:S05]  /*0480*/  @P1 BRA `(.L_x_7) ;  /* 0x0000000400181947 */ /* 0x000fea0003800000 */
[----:B------:R-:W-:-:S04]  /*0490*/  LOP3.LUT P1, RZ, R7, 0x7fffffff, RZ, 0xc0, !PT ;  /* 0x7fffffff07ff7812 */ /* 0x000fc8000782c0ff */
[----:B------:R-:W-:-:S13]  /*04a0*/  PLOP3.LUT P0, PT, P0, P1, PT, 0x2f, 0xf2 ;  /* 0x0000000000f2781c */ /* 0x000fda0000702577 */
[----:B------:R-:W-:Y:S05]  /*04b0*/  @P0 BRA `(.L_x_8) ;  /* 0x0000000400000947 */ /* 0x000fea0003800000 */
[----:B------:R-:W-:Y:S02]  /*04c0*/  ISETP.GE.AND P0, PT, R9, RZ, PT ;  /* 0x000000ff0900720c */ /* 0x000fe40003f06270 */
[----:B------:R-:W-:-:S11]  /*04d0*/  ISETP.GE.AND P1, PT, R10, RZ, PT ;  /* 0x000000ff0a00720c */ /* 0x000fd60003f26270 */
[----:B------:R-:W-:Y:S02]  /*04e0*/  @P0 IMAD.MOV.U32 R8, RZ, RZ, RZ ;  /* 0x000000ffff080224 */ /* 0x000fe400078e00ff */
[----:B------:R-:W-:Y:S01]  /*04f0*/  @!P0 FFMA R6, R0, 1.84467440737095516160e+19, RZ ;  /* 0x5f80000000068823 */ /* 0x000fe200000000ff */
[----:B------:R-:W-:Y:S02]  /*0500*/  @!P0 IMAD.MOV.U32 R8, RZ, RZ, -0x40 ;  /* 0xffffffc0ff088424 */ /* 0x000fe400078e00ff */
[----:B------:R-:W-:Y:S02]  /*0510*/  @!P1 FFMA R7, R3, 1.84467440737095516160e+19, RZ ;  /* 0x5f80000003079823 */ /* 0x000fe400000000ff */
[----:B------:R-:W-:-:S07]  /*0520*/  @!P1 VIADD R8, R8, 0x40 ;  /* 0x0000004008089836 */ /* 0x000fce0000000000 */
.L_x_4:
[----:B------:R-:W-:Y:S01]  /*0530*/  LEA R0, R5, 0xc0800000, 0x17 ;  /* 0xc080000005007811 */ /* 0x000fe200078eb8ff */
[----:B------:R-:W-:Y:S01]  /*0540*/  VIADD R4, R4, 0xffffff81 ;  /* 0xffffff8104047836 */ /* 0x000fe20000000000 */
[----:B------:R-:W-:Y:S03]  /*0550*/  BSSY.RECONVERGENT B2, `(.L_x_9) ;  /* 0x0000035000027945 */ /* 0x000fe60003800200 */
[----:B------:R-:W-:Y:S01]  /*0560*/  IMAD.IADD R7, R7, 0x1, -R0 ;  /* 0x0000000107077824 */ /* 0x000fe200078e0a00 */
[C---:B------:R-:W-:Y:S01]  /*0570*/  IADD3 R5, PT, PT, R4.reuse, 0x7f, -R5 ;  /* 0x0000007f04057810 */ /* 0x040fe20007ffe805 */
[----:B------:R-:W-:Y:S02]  /*0580*/  IMAD R0, R4, -0x800000, R6 ;  /* 0xff80000004007824 */ /* 0x000fe400078e0206 */
[----:B------:R-:W0:Y:S01]  /*0590*/  MUFU.RCP R3, R7 ;  /* 0x0000000700037308 */ /* 0x000e220000001000 */
[----:B------:R-:W-:Y:S01]  /*05a0*/  FADD.FTZ R9, -R7, -RZ ;  /* 0x800000ff07097221 */ /* 0x000fe20000010100 */
[----:B------:R-:W-:-:S03]  /*05b0*/  IMAD.IADD R5, R5, 0x1, R8 ;  /* 0x0000000105057824 */ /* 0x000fc600078e0208 */
[----:B0-----:R-:W-:-:S04]  /*05c0*/  FFMA R10, R3, R9, 1 ;  /* 0x3f800000030a7423 */ /* 0x001fc80000000009 */
[----:B------:R-:W-:-:S04]  /*05d0*/  FFMA R10, R3, R10, R3 ;  /* 0x0000000a030a7223 */ /* 0x000fc80000000003 */
[----:B------:R-:W-:-:S04]  /*05e0*/  FFMA R3, R0, R10, RZ ;  /* 0x0000000a00037223 */ /* 0x000fc800000000ff */
[----:B------:R-:W-:-:S04]  /*05f0*/  FFMA R6, R9, R3, R0 ;  /* 0x0000000309067223 */ /* 0x000fc80000000000 */
[----:B------:R-:W-:-:S04]  /*0600*/  FFMA R11, R10, R6, R3 ;  /* 0x000000060a0b7223 */ /* 0x000fc80000000003 */
[----:B------:R-:W-:-:S04]  /*0610*/  FFMA R6, R9, R11, R0 ;  /* 0x0000000b09067223 */ /* 0x000fc80000000000 */
[----:B------:R-:W-:-:S05]  /*0620*/  FFMA R3, R10, R6, R11 ;  /* 0x000000060a037223 */ /* 0x000fca000000000b */
[----:B------:R-:W-:-:S04]  /*0630*/  SHF.R.U32.HI R0, RZ, 0x17, R3 ;  /* 0x00000017ff007819 */ /* 0x000fc80000011603 */
[----:B------:R-:W-:-:S05]  /*0640*/  LOP3.LUT R0, R0, 0xff, RZ, 0xc0, !PT ;  /* 0x000000ff00007812 */ /* 0x000fca00078ec0ff */
[----:B------:R-:W-:-:S04]  /*0650*/  IMAD.IADD R8, R0, 0x1, R5 ;  /* 0x0000000100087824 */ /* 0x000fc800078e0205 */
[----:B------:R-:W-:-:S05]  /*0660*/  VIADD R0, R8, 0xffffffff ;  /* 0xffffffff08007836 */ /* 0x000fca0000000000 */
[----:B------:R-:W-:-:S13]  /*0670*/  ISETP.GE.U32.AND P0, PT, R0, 0xfe, PT ;  /* 0x000000fe0000780c */ /* 0x000fda0003f06070 */
[----:B------:R-:W-:Y:S05]  /*0680*/  @!P0 BRA `(.L_x_10) ;  /* 0x0000000000808947 */ /* 0x000fea0003800000 */
[----:B------:R-:W-:-:S13]  /*0690*/  ISETP.GT.AND P0, PT, R8, 0xfe, PT ;  /* 0x000000fe0800780c */ /* 0x000fda0003f04270 */
[----:B------:R-:W-:Y:S05]  /*06a0*/  @P0 BRA `(.L_x_11) ;  /* 0x00000000006c0947 */ /* 0x000fea0003800000 */
[----:B------:R-:W-:-:S13]  /*06b0*/  ISETP.GE.AND P0, PT, R8, 0x1, PT ;  /* 0x000000010800780c */ /* 0x000fda0003f06270 */
[----:B------:R-:W-:Y:S05]  /*06c0*/  @P0 BRA `(.L_x_12) ;  /* 0x0000000000740947 */ /* 0x000fea0003800000 */
[----:B------:R-:W-:Y:S02]  /*06d0*/  ISETP.GE.AND P0, PT, R8, -0x18, PT ;  /* 0xffffffe80800780c */ /* 0x000fe40003f06270 */
[----:B------:R-:W-:-:S11]  /*06e0*/  LOP3.LUT R3, R3, 0x80000000, RZ, 0xc0, !PT ;  /* 0x8000000003037812 */ /* 0x000fd600078ec0ff */
[----:B------:R-:W-:Y:S05]  /*06f0*/  @!P0 BRA `(.L_x_12) ;  /* 0x0000000000688947 */ /* 0x000fea0003800000 */
[-CC-:B------:R-:W-:Y:S01]  /*0700*/  FFMA.RZ R0, R10, R6.reuse, R11.reuse ;  /* 0x000000060a007223 */ /* 0x180fe2000000c00b */
[----:B------:R-:W-:Y:S02]  /*0710*/  VIADD R7, R8, 0x20 ;  /* 0x0000002008077836 */ /* 0x000fe40000000000 */
[-CC-:B------:R-:W-:Y:S01]  /*0720*/  FFMA.RM R5, R10, R6.reuse, R11.reuse ;  /* 0x000000060a057223 */ /* 0x180fe2000000400b */
[----:B------:R-:W-:Y:S02]  /*0730*/  ISETP.NE.AND P2, PT, R8, RZ, PT ;  /* 0x000000ff0800720c */ /* 0x000fe40003f45270 */
[----:B------:R-:W-:Y:S01]  /*0740*/  LOP3.LUT R4, R0, 0x7fffff, RZ, 0xc0, !PT ;  /* 0x007fffff00047812 */ /* 0x000fe200078ec0ff */
[----:B------:R-:W-:Y:S01]  /*0750*/  FFMA.RP R0, R10, R6, R11 ;  /* 0x000000060a007223 */ /* 0x000fe2000000800b */
[----:B------:R-:W-:Y:S01]  /*0760*/  IMAD.MOV R6, RZ, RZ, -R8 ;  /* 0x000000ffff067224 */ /* 0x000fe200078e0a08 */
[----:B------:R-:W-:Y:S02]  /*0770*/  ISETP.NE.AND P1, PT, R8, RZ, PT ;  /* 0x000000ff0800720c */ /* 0x000fe40003f25270 */
[----:B------:R-:W-:-:S02]  /*0780*/  LOP3.LUT R4, R4, 0x800000, RZ, 0xfc, !PT ;  /* 0x0080000004047812 */ /* 0x000fc400078efcff */
[----:B------:R-:W-:Y:S02]  /*0790*/  FSETP.NEU.FTZ.AND P0, PT, R0, R5, PT ;  /* 0x000000050000720b */ /* 0x000fe40003f1d000 */
[----:B------:R-:W-:Y:S02]  /*07a0*/  SHF.L.U32 R7, R4, R7, RZ ;  /* 0x0000000704077219 */ /* 0x000fe400000006ff */
[----:B------:R-:W-:Y:S02]  /*07b0*/  SEL R5, R6, RZ, P2 ;  /* 0x000000ff06057207 */ /* 0x000fe40001000000 */
[----:B------:R-:W-:Y:S02]  /*07c0*/  ISETP.NE.AND P1, PT, R7, RZ, P1 ;  /* 0x000000ff0700720c */ /* 0x000fe40000f25270 */
[----:B------:R-:W-:Y:S02]  /*07d0*/  SHF.R.U32.HI R5, RZ, R5, R4 ;  /* 0x00000005ff057219 */ /* 0x000fe40000011604 */
[----:B------:R-:W-:-:S02]  /*07e0*/  PLOP3.LUT P0, PT, P0, P1, PT, 0xf8, 0x8f ;  /* 0x00000000008f781c */ /* 0x000fc40000703f70 */
[----:B------:R-:W-:Y:S02]  /*07f0*/  SHF.R.U32.HI R7, RZ, 0x1, R5 ;  /* 0x00000001ff077819 */ /* 0x000fe40000011605 */
[----:B------:R-:W-:-:S04]  /*0800*/  SEL R0, RZ, 0x1, !P0 ;  /* 0x00000001ff007807 */ /* 0x000fc80004000000 */
[----:B------:R-:W-:-:S04]  /*0810*/  LOP3.LUT R0, R0, 0x1, R7, 0xf8, !PT ;  /* 0x0000000100007812 */ /* 0x000fc800078ef807 */
[----:B------:R-:W-:-:S05]  /*0820*/  LOP3.LUT R0, R0, R5, RZ, 0xc0, !PT ;  /* 0x0000000500007212 */ /* 0x000fca00078ec0ff */
[----:B------:R-:W-:-:S05]  /*0830*/  IMAD.IADD R0, R7, 0x1, R0 ;  /* 0x0000000107007824 */ /* 0x000fca00078e0200 */
[----:B------:R-:W-:Y:S01]  /*0840*/  LOP3.LUT R3, R0, R3, RZ, 0xfc, !PT ;  /* 0x0000000300037212 */ /* 0x000fe200078efcff */
[----:B------:R-:W-:Y:S06]  /*0850*/  BRA `(.L_x_12) ;  /* 0x0000000000107947 */ /* 0x000fec0003800000 */
.L_x_11:
[----:B------:R-:W-:-:S04]  /*0860*/  LOP3.LUT R3, R3, 0x80000000, RZ, 0xc0, !PT ;  /* 0x8000000003037812 */ /* 0x000fc800078ec0ff */
[----:B------:R-:W-:Y:S01]  /*0870*/  LOP3.LUT R3, R3, 0x7f800000, RZ, 0xfc, !PT ;  /* 0x7f80000003037812 */ /* 0x000fe200078efcff */
[----:B------:R-:W-:Y:S06]  /*0880*/  BRA `(.L_x_12) ;  /* 0x0000000000047947 */ /* 0x000fec0003800000 */
.L_x_10:
[----:B------:R-:W-:-:S07]  /*0890*/  IMAD R3, R5, 0x800000, R3 ;  /* 0x0080000005037824 */ /* 0x000fce00078e0203 */
.L_x_12:
[----:B------:R-:W-:Y:S05]  /*08a0*/  BSYNC.RECONVERGENT B2 ;  /* 0x0000000000027941 */ /* 0x000fea0003800200 */
.L_x_9:
[----:B------:R-:W-:Y:S05]  /*08b0*/  BRA `(.L_x_13) ;  /* 0x0000000000207947 */ /* 0x000fea0003800000 */
.L_x_8:
[----:B------:R-:W-:-:S04]  /*08c0*/  LOP3.LUT R3, R7, 0x80000000, R6, 0x48, !PT ;  /* 0x8000000007037812 */ /* 0x000fc800078e4806 */
[----:B------:R-:W-:Y:S01]  /*08d0*/  LOP3.LUT R3, R3, 0x7f800000, RZ, 0xfc, !PT ;  /* 0x7f80000003037812 */ /* 0x000fe200078efcff */
[----:B------:R-:W-:Y:S06]  /*08e0*/  BRA `(.L_x_13) ;  /* 0x0000000000147947 */ /* 0x000fec0003800000 */
.L_x_7:
[----:B------:R-:W-:Y:S01]  /*08f0*/  LOP3.LUT R3, R7, 0x80000000, R6, 0x48, !PT ;  /* 0x8000000007037812 */ /* 0x000fe200078e4806 */
[----:B------:R-:W-:Y:S06]  /*0900*/  BRA `(.L_x_13) ;  /* 0x00000000000c7947 */ /* 0x000fec0003800000 */
.L_x_6:
[----:B------:R-:W0:Y:S01]  /*0910*/  MUFU.RSQ R3, -QNAN ;  /* 0xffc0000000037908 */ /* 0x000e220000001400 */
[----:B------:R-:W-:Y:S05]  /*0920*/  BRA `(.L_x_13) ;  /* 0x0000000000047947 */ /* 0x000fea0003800000 */
.L_x_5:
[----:B------:R-:W-:-:S07]  /*0930*/  FADD.FTZ R3, R0, R3 ;  /* 0x0000000300037221 */ /* 0x000fce0000010000 */
.L_x_13:
[----:B------:R-:W-:Y:S05]  /*0940*/  BSYNC.RECONVERGENT B1 ;  /* 0x0000000000017941 */ /* 0x000fea0003800200 */
.L_x_3:
[----:B0-----:R-:W-:Y:S02]  /*0950*/  IMAD.MOV.U32 R0, RZ, RZ, R3 ;  /* 0x000000ffff007224 */ /* 0x001fe400078e0003 */
[----:B------:R-:W-:-:S04]  /*0960*/  IMAD.MOV.U32 R3, RZ, RZ, 0x0 ;  /* 0x00000000ff037424 */ /* 0x000fc800078e00ff */
[----:B------:R-:W-:Y:S05]  /*0970*/  RET.REL.NODEC R2 `(_Z15histogramKernelPjPKfmffm) ;  /* 0xfffffff402a07950 */ /* 0x000fea0003c3ffff */
.L_x_14:
        /* <DEDUP_REMOVED lines=16> */
.L_x_34:


//--------------------- .text._Z12reduceKernelPfmjm --------------------------
	.section	.text._Z12reduceKernelPfmjm,"ax",@progbits
	.align	128
        .global         _Z12reduceKernelPfmjm
        .type           _Z12reduceKernelPfmjm,@function
        .size           _Z12reduceKernelPfmjm,(.L_x_37 - _Z12reduceKernelPfmjm)
        .other          _Z12reduceKernelPfmjm,@"STO_CUDA_ENTRY STV_DEFAULT"
_Z12reduceKernelPfmjm:
.text._Z12reduceKernelPfmjm:
[----:B------:R-:W-:Y:S01]  /*0000*/  LDC R1, c[0x0][0x37c] ;  /* 0x0000df00ff017b82 */ /* 0x000fe20000000800 */
[----:B------:R-:W0:Y:S01]  /*0010*/  S2R R0, SR_CTAID.X ;  /* 0x0000000000007919 */ /* 0x000e220000002500 */
[----:B------:R-:W1:Y:S01]  /*0020*/  LDCU.64 UR4, c[0x0][0x388] ;  /* 0x00007100ff0477ac */ /* 0x000e620008000a00 */
[----:B------:R-:W2:Y:S01]  /*0030*/  S2R R3, SR_TID.X ;  /* 0x0000000000037919 */ /* 0x000ea20000002100 */
[----:B------:R-:W3:Y:S01]  /*0040*/  LDCU.64 UR8, c[0x0][0x358] ;  /* 0x00006b00ff0877ac */ /* 0x000ee20008000a00 */
[----:B0-----:R-:W-:-:S04]  /*0050*/  IMAD.SHL.U32 R0, R0, 0x8, RZ ;  /* 0x0000000800007824 */ /* 0x001fc800078e00ff */
[----:B--2---:R-:W-:-:S05]  /*0060*/  IMAD.IADD R7, R0, 0x1, R3 ;  /* 0x0000000100077824 */ /* 0x004fca00078e0203 */
[----:B-1----:R-:W-:-:S04]  /*0070*/  ISETP.GE.U32.AND P0, PT, R7, UR4, PT ;  /* 0x0000000407007c0c */ /* 0x002fc8000bf06070 */
[----:B------:R-:W-:-:S13]  /*0080*/  ISETP.GE.U32.AND.EX P0, PT, RZ, UR5, PT, P0 ;  /* 0x00000005ff007c0c */ /* 0x000fda000bf06100 */
[----:B------:R-:W0:Y:S08]  /*0090*/  @!P0 LDC.64 R8, c[0x0][0x398] ;  /* 0x0000e600ff088b82 */ /* 0x000e300000000a00 */
[----:B------:R-:W1:Y:S01]  /*00a0*/  @!P0 LDC.64 R10, c[0x0][0x380] ;  /* 0x0000e000ff0a8b82 */ /* 0x000e620000000a00 */
[----:B0-----:R-:W-:-:S04]  /*00b0*/  @!P0 IMAD.WIDE.U32 R4, R7, R8, RZ ;  /* 0x0000000807048225 */ /* 0x001fc800078e00ff */
[----:B------:R-:W-:Y:S01]  /*00c0*/  @!P0 IMAD R7, R7, R9, R5 ;  /* 0x0000000907078224 */ /* 0x000fe200078e0205 */
[----:B-1----:R-:W-:-:S04]  /*00d0*/  @!P0 LEA R6, P1, R4, R10, 0x2 ;  /* 0x0000000a04068211 */ /* 0x002fc800078210ff */
[----:B------:R-:W-:-:S06]  /*00e0*/  @!P0 LEA.HI.X R7, R4, R11, R7, 0x2, P1 ;  /* 0x0000000b04078211 */ /* 0x000fcc00008f1407 */
[----:B---3--:R-:W2:Y:S01]  /*00f0*/  @!P0 LDG.E R7, desc[UR8][R6.64] ;  /* 0x0000000806078981 */ /* 0x008ea2000c1e1900 */
[----:B------:R-:W0:Y:S01]  /*0100*/  S2UR UR6, SR_CgaCtaId ;  /* 0x00000000000679c3 */ /* 0x000e220000008800 */
[----:B------:R-:W-:Y:S01]  /*0110*/  UMOV UR4, 0x400 ;  /* 0x0000040000047882 */ /* 0x000fe20000000000 */
[----:B------:R-:W-:Y:S01]  /*0120*/  ISETP.GT.U32.AND P1, PT, R3, 0x3, PT ;  /* 0x000000030300780c */ /* 0x000fe20003f24070 */
[----:B------:R-:W-:Y:S01]  /*0130*/  BSSY.RECONVERGENT B0, `(.L_x_15) ;  /* 0x000001f000007945 */ /* 0x000fe20003800200 */
[----:B0-----:R-:W-:-:S06]  /*0140*/  ULEA UR6, UR6, UR4, 0x18 ;  /* 0x0000000406067291 */ /* 0x001fcc000f8ec0ff */
[----:B------:R-:W-:-:S05]  /*0150*/  LEA R2, R3, UR6, 0x2 ;  /* 0x0000000603027c11 */ /* 0x000fca000f8e10ff */
[----:B--2---:R0:W-:Y:S01]  /*0160*/  @!P0 STS [R2], R7 ;  /* 0x0000000702008388 */ /* 0x0041e20000000800 */
[----:B------:R-:W-:Y:S06]  /*0170*/  BAR.SYNC.DEFER_BLOCKING 0x0 ;  /* 0x0000000000007b1d */ /* 0x000fec0000010000 */
[----:B------:R-:W-:Y:S05]  /*0180*/  @P1 BRA `(.L_x_16) ;  /* 0x0000000000641947 */ /* 0x000fea0003800000 */
[----:B------:R-:W1:Y:S01]  /*0190*/  LDC R6, c[0x0][0x390] ;  /* 0x0000e400ff067b82 */ /* 0x000e620000000800 */
[----:B------:R-:W-:-:S05]  /*01a0*/  IMAD.MOV.U32 R5, RZ, RZ, -0x1 ;  /* 0xffffffffff057424 */ /* 0x000fca00078e00ff */
[----:B-1----:R-:W-:-:S05]  /*01b0*/  VIADDMNMX.U32 R4, R6, R5, 0x2, PT ;  /* 0x0000000206047446 */ /* 0x002fca0003800005 */
[----:B0-----:R-:W-:-:S04]  /*01c0*/  IMAD.SHL.U32 R7, R4, 0x4, RZ ;  /* 0x0000000404077824 */ /* 0x001fc800078e00ff */
[----:B------:R-:W0:Y:S02]  /*01d0*/  LDC R4, c[0x2][R7] ;  /* 0x0080000007047b82 */ /* 0x000e240000000800 */
[----:B0-----:R-:W-:-:S04]  /*01e0*/  SHF.R.S32.HI R5, RZ, 0x1f, R4 ;  /* 0x0000001fff057819 */ /* 0x001fc80000011404 */
.L_x_22:
[----:B------:R-:W-:Y:S05]  /*01f0*/  BRX R4 -0x200                                                           (*"BRANCH_TARGETS .L_x_23,.L_x_24,.L_x_25"*) ;  /* 0xfffffffc04807949 */ /* 0x000fea000383ffff */
.L_x_25:
[----:B------:R-:W-:-:S13]  /*0200*/  ISETP.NE.AND P1, PT, R6, RZ, PT ;  /* 0x000000ff0600720c */ /* 0x000fda0003f25270 */
[----:B------:R-:W-:Y:S05]  /*0210*/  @P1 BRA `(.L_x_16) ;  /* 0x0000000000401947 */ /* 0x000fea0003800000 */
[----:B------:R-:W-:Y:S04]  /*0220*/  LDS R4, [R2] ;  /* 0x0000000002047984 */ /* 0x000fe80000000800 */
[----:B------:R-:W0:Y:S02]  /*0230*/  LDS R5, [R2+0x10] ;  /* 0x0000100002057984 */ /* 0x000e240000000800 */
[----:B0-----:R-:W-:-:S05]  /*0240*/  FADD R5, R4, R5 ;  /* 0x0000000504057221 */ /* 0x001fca0000000000 */
[----:B------:R1:W-:Y:S01]  /*0250*/  STS [R2], R5 ;  /* 0x0000000502007388 */ /* 0x0003e20000000800 */
[----:B------:R-:W-:Y:S05]  /*0260*/  BRA `(.L_x_16) ;  /* 0x00000000002c7947 */ /* 0x000fea0003800000 */
.L_x_23:
[----:B------:R-:W-:Y:S04]  /*0270*/  LDS R5, [R2] ;  /* 0x0000000002057984 */ /* 0x000fe80000000800 */
[----:B------:R-:W0:Y:S02]  /*0280*/  LDS R4, [R2+0x10] ;  /* 0x0000100002047984 */ /* 0x000e240000000800 */
[----:B0-----:R-:W-:-:S04]  /*0290*/  FSETP.GEU.AND P1, PT, R5, R4, PT ;  /* 0x000000040500720b */ /* 0x001fc80003f2e000 */
[----:B------:R-:W-:-:S05]  /*02a0*/  FSEL R5, R5, R4, !P1 ;  /* 0x0000000405057208 */ /* 0x000fca0004800000 */
[----:B------:R2:W-:Y:S01]  /*02b0*/  STS [R2], R5 ;  /* 0x0000000502007388 */ /* 0x0005e20000000800 */
[----:B------:R-:W-:Y:S05]  /*02c0*/  BRA `(.L_x_16) ;  /* 0x0000000000147947 */ /* 0x000fea0003800000 */
.L_x_24:
[----:B------:R-:W-:Y:S04]  /*02d0*/  LDS R5, [R2] ;  /* 0x0000000002057984 */ /* 0x000fe80000000800 */
[----:B------:R-:W0:Y:S02]  /*02e0*/  LDS R4, [R2+0x10] ;  /* 0x0000100002047984 */ /* 0x000e240000000800 */
[----:B0-----:R-:W-:-:S04]  /*02f0*/  FSETP.GT.AND P1, PT, R5, R4, PT ;  /* 0x000000040500720b */ /* 0x001fc80003f24000 */
[----:B------:R-:W-:-:S05]  /*0300*/  FSEL R5, R5, R4, P1 ;  /* 0x0000000405057208 */ /* 0x000fca0000800000 */
[----:B------:R3:W-:Y:S04]  /*0310*/  STS [R2], R5 ;  /* 0x0000000502007388 */ /* 0x0007e80000000800 */
.L_x_16:
[----:B------:R-:W-:Y:S05]  /*0320*/  BSYNC.RECONVERGENT B0 ;  /* 0x0000000000007941 */ /* 0x000fea0003800200 */
.L_x_15:
[----:B------:R-:W-:Y:S01]  /*0330*/  BAR.SYNC.DEFER_BLOCKING 0x0 ;  /* 0x0000000000007b1d */ /* 0x000fe20000010000 */
[----:B------:R-:W-:-:S05]  /*0340*/  ISETP.GT.U32.AND P1, PT, R3, 0x1, PT ;  /* 0x000000010300780c */ /* 0x000fca0003f24070 */
[----:B------:R-:W-:Y:S08]  /*0350*/  BSSY.RECONVERGENT B0, `(.L_x_17) ;  /* 0x000001b000007945 */ /* 0x000ff00003800200 */
[----:B------:R-:W-:Y:S05]  /*0360*/  @P1 BRA `(.L_x_18) ;  /* 0x0000000000641947 */ /* 0x000fea0003800000 */
[----:B------:R-:W4:Y:S02]  /*0370*/  LDCU UR7, c[0x0][0x390] ;  /* 0x00007200ff0777ac */ /* 0x000f240008000800 */
[----:B----4-:R-:W-:-:S04]  /*0380*/  UISETP.LT.U32.AND UP0, UPT, UR7, 0x2, UPT ;  /* 0x000000020700788c */ /* 0x010fc8000bf01070 */
[----:B------:R-:W-:-:S04]  /*0390*/  USEL UR4, UR7, 0x2, UP0 ;  /* 0x0000000207047887 */ /* 0x000fc80008000000 */
[----:B------:R-:W-:-:S12]  /*03a0*/  USHF.L.U32 UR4, UR4, 0x2, URZ ;  /* 0x0000000204047899 */ /* 0x000fd800080006ff */
[----:B------:R-:W4:Y:S02]  /*03b0*/  LDCU UR4, c[0x2][UR4+0xc] ;  /* 0x00800180040477ac */ /* 0x000f240008000800 */
[----:B----4-:R-:W-:-:S10]  /*03c0*/  USHF.R.S32.HI UR5, URZ, 0x1f, UR4 ;  /* 0x0000001fff057899 */ /* 0x010fd40008011404 */
.L_x_26:
[----:B------:R-:W-:Y:S05]  /*03d0*/  BRXU UR4 -0x3e0                                                         (*"BRANCH_TARGETS .L_x_27,.L_x_28,.L_x_29"*) ;  /* 0xfffffffc04087958 */ /* 0x000fea000b83ffff */
.L_x_29:
[----:B------:R-:W-:-:S09]  /*03e0*/  UISETP.NE.AND UP0, UPT, UR7, 0x2, UPT ;  /* 0x000000020700788c */ /* 0x000fd2000bf05270 */
[----:B------:R-:W-:Y:S05]  /*03f0*/  BRA.U UP0, `(.L_x_18) ;  /* 0x0000000100407547 */ /* 0x000fea000b800000 */
[----:B------:R-:W-:Y:S04]  /*0400*/  LDS R4, [R2] ;  /* 0x0000000002047984 */ /* 0x000fe80000000800 */
[----:B-123--:R-:W1:Y:S02]  /*0410*/  LDS R5, [R2+0x8] ;  /* 0x0000080002057984 */ /* 0x00ee640000000800 */
[----:B-1----:R-:W-:-:S04]  /*0420*/  FSETP.GT.AND P1, PT, R4, R5, PT ;  /* 0x000000050400720b */ /* 0x002fc80003f24000 */
[----:B------:R-:W-:-:S05]  /*0430*/  FSEL R5, R4, R5, P1 ;  /* 0x0000000504057208 */ /* 0x000fca0000800000 */
[----:B------:R1:W-:Y:S01]  /*0440*/  STS [R2], R5 ;  /* 0x0000000502007388 */ /* 0x0003e20000000800 */
[----:B------:R-:W-:Y:S05]  /*0450*/  BRA `(.L_x_18) ;  /* 0x0000000000287947 */ /* 0x000fea0003800000 */
.L_x_28:
[----:B-123--:R-:W-:Y:S04]  /*0460*/  LDS R5, [R2] ;  /* 0x0000000002057984 */ /* 0x00efe80000000800 */
[----:B------:R-:W1:Y:S02]  /*0470*/  LDS R4, [R2+0x8] ;  /* 0x0000080002047984 */ /* 0x000e640000000800 */
[----:B-1----:R-:W-:-:S04]  /*0480*/  FSETP.GEU.AND P1, PT, R5, R4, PT ;  /* 0x000000040500720b */ /* 0x002fc80003f2e000 */
[----:B------:R-:W-:-:S05]  /*0490*/  FSEL R5, R5, R4, !P1 ;  /* 0x0000000405057208 */ /* 0x000fca0004800000 */
[----:B------:R4:W-:Y:S01]  /*04a0*/  STS [R2], R5 ;  /* 0x0000000502007388 */ /* 0x0009e20000000800 */
[----:B------:R-:W-:Y:S05]  /*04b0*/  BRA `(.L_x_18) ;  /* 0x0000000000107947 */ /* 0x000fea0003800000 */
.L_x_27:
[----:B-123--:R-:W-:Y:S04]  /*04c0*/  LDS R5, [R2] ;  /* 0x0000000002057984 */ /* 0x00efe80000000800 */
[----:B------:R-:W1:Y:S02]  /*04d0*/  LDS R4, [R2+0x8] ;  /* 0x0000080002047984 */ /* 0x000e640000000800 */
[----:B-1----:R-:W-:-:S05]  /*04e0*/  FADD R5, R4, R5 ;  /* 0x0000000504057221 */ /* 0x002fca0000000000 */
[----:B------:R1:W-:Y:S02]  /*04f0*/  STS [R2], R5 ;  /* 0x0000000502007388 */ /* 0x0003e40000000800 */
.L_x_18:
[----:B------:R-:W-:Y:S05]  /*0500*/  BSYNC.RECONVERGENT B0 ;  /* 0x0000000000007941 */ /* 0x000fea0003800200 */
.L_x_17:
[----:B------:R-:W-:Y:S01]  /*0510*/  BAR.SYNC.DEFER_BLOCKING 0x0 ;  /* 0x0000000000007b1d */ /* 0x000fe20000010000 */
[----:B------:R-:W-:-:S05]  /*0520*/  ISETP.NE.AND P1, PT, R3, RZ, PT ;  /* 0x000000ff0300720c */ /* 0x000fca0003f25270 */
[----:B------:R-:W-:Y:S08]  /*0530*/  BSSY.RECONVERGENT B0, `(.L_x_19) ;  /* 0x000001b000007945 */ /* 0x000ff00003800200 */
[----:B------:R-:W-:Y:S05]  /*0540*/  @P1 BRA `(.L_x_20) ;  /* 0x0000000000641947 */ /* 0x000fea0003800000 */
[----:B------:R-:W5:Y:S02]  /*0550*/  LDCU UR7, c[0x0][0x390] ;  /* 0x00007200ff0777ac */ /* 0x000f640008000800 */
[----:B-----5:R-:W-:-:S04]  /*0560*/  UISETP.LT.U32.AND UP0, UPT, UR7, 0x2, UPT ;  /* 0x000000020700788c */ /* 0x020fc8000bf01070 */
[----:B------:R-:W-:-:S04]  /*0570*/  USEL UR4, UR7, 0x2, UP0 ;  /* 0x0000000207047887 */ /* 0x000fc80008000000 */
[----:B------:R-:W-:-:S12]  /*0580*/  USHF.L.U32 UR4, UR4, 0x2, URZ ;  /* 0x0000000204047899 */ /* 0x000fd800080006ff */
[----:B------:R-:W5:Y:S02]  /*0590*/  LDCU UR4, c[0x2][UR4+0x18] ;  /* 0x00800300040477ac */ /* 0x000f640008000800 */
[----:B-----5:R-:W-:-:S10]  /*05a0*/  USHF.R.S32.HI UR5, URZ, 0x1f, UR4 ;  /* 0x0000001fff057899 */ /* 0x020fd40008011404 */
.L_x_30:
[----:B------:R-:W-:Y:S05]  /*05b0*/  BRXU UR4 -0x5c0                                                         (*"BRANCH_TARGETS .L_x_31,.L_x_32,.L_x_33"*) ;  /* 0xfffffff804907958 */ /* 0x000fea000b83ffff */
.L_x_33:
[----:B------:R-:W-:-:S09]  /*05c0*/  UISETP.NE.AND UP0, UPT, UR7, 0x2, UPT ;  /* 0x000000020700788c */ /* 0x000fd2000bf05270 */
[----:B------:R-:W-:Y:S05]  /*05d0*/  BRA.U UP0, `(.L_x_20) ;  /* 0x0000000100407547 */ /* 0x000fea000b800000 */
[----:B------:R-:W-:Y:S04]  /*05e0*/  LDS R3, [R2] ;  /* 0x0000000002037984 */ /* 0x000fe80000000800 */
[----:B------:R-:W5:Y:S02]  /*05f0*/  LDS R4, [UR6+0x4] ;  /* 0x00000406ff047984 */ /* 0x000f640008000800 */
[----:B-----5:R-:W-:-:S04]  /*0600*/  FSETP.GT.AND P1, PT, R3, R4, PT ;  /* 0x000000040300720b */ /* 0x020fc80003f24000 */
[----:B------:R-:W-:-:S05]  /*0610*/  FSEL R3, R3, R4, P1 ;  /* 0x0000000403037208 */ /* 0x000fca0000800000 */
[----:B------:R0:W-:Y:S01]  /*0620*/  STS [R2], R3 ;  /* 0x0000000302007388 */ /* 0x0001e20000000800 */
[----:B------:R-:W-:Y:S05]  /*0630*/  BRA `(.L_x_20) ;  /* 0x0000000000287947 */ /* 0x000fea0003800000 */
.L_x_32:
[----:B------:R-:W-:Y:S04]  /*0640*/  LDS R4, [R2] ;  /* 0x0000000002047984 */ /* 0x000fe80000000800 */
[----:B------:R-:W5:Y:S02]  /*0650*/  LDS R3, [UR6+0x4] ;  /* 0x00000406ff037984 */ /* 0x000f640008000800 */
[----:B-----5:R-:W-:-:S04]  /*0660*/  FSETP.GEU.AND P1, PT, R4, R3, PT ;  /* 0x000000030400720b */ /* 0x020fc80003f2e000 */
[----:B------:R-:W-:-:S05]  /*0670*/  FSEL R3, R4, R3, !P1 ;  /* 0x0000000304037208 */ /* 0x000fca0004800000 */
[----:B------:R0:W-:Y:S01]  /*0680*/  STS [R2], R3 ;  /* 0x0000000302007388 */ /* 0x0001e20000000800 */
[----:B------:R-:W-:Y:S05]  /*0690*/  BRA `(.L_x_20) ;  /* 0x0000000000107947 */ /* 0x000fea0003800000 */
.L_x_31:
[----:B------:R-:W-:Y:S04]  /*06a0*/  LDS R4, [R2] ;  /* 0x0000000002047984 */ /* 0x000fe80000000800 */
[----:B------:R-:W5:Y:S02]  /*06b0*/  LDS R3, [UR6+0x4] ;  /* 0x00000406ff037984 */ /* 0x000f640008000800 */
[----:B-----5:R-:W-:-:S05]  /*06c0*/  FADD R3, R3, R4 ;  /* 0x0000000403037221 */ /* 0x020fca0000000000 */
[----:B------:R0:W-:Y:S02]  /*06d0*/  STS [R2], R3 ;  /* 0x0000000302007388 */ /* 0x0001e40000000800 */
.L_x_20:
[----:B------:R-:W-:Y:S05]  /*06e0*/  BSYNC.RECONVERGENT B0 ;  /* 0x0000000000007941 */ /* 0x000fea0003800200 */
.L_x_19:
[----:B------:R-:W-:Y:S06]  /*06f0*/  BAR.SYNC.DEFER_BLOCKING 0x0 ;  /* 0x0000000000007b1d */ /* 0x000fec0000010000 */
[----:B------:R-:W-:Y:S05]  /*0700*/  @P0 EXIT ;  /* 0x000000000000094d */ /* 0x000fea0003800000 */
[----:B-1234-:R-:W1:Y:S01]  /*0710*/  LDS R5, [UR6] ;  /* 0x00000006ff057984 */ /* 0x01ee620008000800 */
[----:B0-----:R-:W0:Y:S02]  /*0720*/  LDC.64 R2, c[0x0][0x380] ;  /* 0x0000e000ff027b82 */ /* 0x001e240000000a00 */
[----:B0-----:R-:W-:-:S05]  /*0730*/  IMAD.WIDE.U32 R2, R0, 0x4, R2 ;  /* 0x0000000400027825 */ /* 0x001fca00078e0002 */
[----:B-1----:R-:W-:Y:S01]  /*0740*/  STG.E desc[UR8][R2.64], R5 ;  /* 0x0000000502007986 */ /* 0x002fe2000c101908 */
[----:B------:R-:W-:Y:S05]  /*0750*/  EXIT ;  /* 0x000000000000794d */ /* 0x000fea0003800000 */
.L_x_21:
        /* <DEDUP_REMOVED lines=10> */
.L_x_37:


//--------------------- .nv.shared.reserved.0     --------------------------
	.section	.nv.shared.reserved.0,"aw",@nobits
	.weak		__nv_reservedSMEM_offset_0_alias
	.size		__nv_reservedSMEM_offset_0_alias, 0, 64
	.other		__nv_reservedSMEM_offset_0_alias,@"STO_CUDA_RESERVED_SHARED STV_DEFAULT"
__nv_reservedSMEM_offset_0_alias:
	.zero		0
	.zero		64


//--------------------- .nv.shared._Z12reduceKernelPfmjm --------------------------
	.section	.nv.shared._Z12reduceKernelPfmjm,"aw",@nobits
	.sectionflags	@""
	.align	4
.nv.shared._Z12reduceKernelPfmjm:
	.zero		1056


//--------------------- .nv.constant0._Z10scanKernelv --------------------------
	.section	.nv.constant0._Z10scanKernelv,"a",@progbits
	.sectionflags	@""
	.align	4
.nv.constant0._Z10scanKernelv:
	.zero		896


//--------------------- .nv.constant0._Z15histogramKernelPjPKfmffm --------------------------
	.section	.nv.constant0._Z15histogramKernelPjPKfmffm,"a",@progbits
	.sectionflags	@""
	.align	4
.nv.constant0._Z15histogramKernelPjPKfmffm:
	.zero		936


//--------------------- .nv.constant0._Z12reduceKernelPfmjm --------------------------
	.section	.nv.constant0._Z12reduceKernelPfmjm,"a",@progbits
	.sectionflags	@""
	.align	4
.nv.constant0._Z12reduceKernelPfmjm:
	.zero		928


//--------------------- SYMBOLS --------------------------

	.type		.nv.reservedSmem.offset0,@object
	.size		.nv.reservedSmem.offset0,0x4
	.type		.nv.reservedSmem.cap,@object
	.size		.nv.reservedSmem.cap,0x4
